//
// Generated by NVIDIA NVVM Compiler
//
// Compiler Build ID: CL-36424714
// Cuda compilation tools, release 13.0, V13.0.88
// Based on NVVM 20.0.0
//

.version 9.0
.target sm_100
.address_size 64

	// .globl	_Z18calculateHistogramPKjPiiiijjj
.extern .func  (.param .b32 func_retval0) vprintf
(
	.param .b64 vprintf_param_0,
	.param .b64 vprintf_param_1
)
;
.extern .shared .align 16 .b8 sharedHist[];
.global .align 1 .b8 $str[55] = {68, 69, 66, 85, 71, 71, 58, 32, 66, 108, 107, 40, 37, 100, 41, 32, 84, 104, 114, 40, 37, 100, 41, 58, 32, 104, 105, 115, 116, 32, 37, 100, 32, 102, 111, 114, 32, 110, 117, 109, 98, 101, 114, 32, 91, 37, 100, 93, 32, 61, 32, 37, 100, 10};

.visible .entry _Z18calculateHistogramPKjPiiiijjj(
	.param .u64 .ptr .align 1 _Z18calculateHistogramPKjPiiiijjj_param_0,
	.param .u64 .ptr .align 1 _Z18calculateHistogramPKjPiiiijjj_param_1,
	.param .u32 _Z18calculateHistogramPKjPiiiijjj_param_2,
	.param .u32 _Z18calculateHistogramPKjPiiiijjj_param_3,
	.param .u32 _Z18calculateHistogramPKjPiiiijjj_param_4,
	.param .u32 _Z18calculateHistogramPKjPiiiijjj_param_5,
	.param .u32 _Z18calculateHistogramPKjPiiiijjj_param_6,
	.param .u32 _Z18calculateHistogramPKjPiiiijjj_param_7
)
{
	.local .align 8 .b8 	__local_depot0[24];
	.reg .b64 	%SP;
	.reg .b64 	%SPL;
	.reg .pred 	%p<20>;
	.reg .b32 	%r<116>;
	.reg .b64 	%rd<42>;

	mov.u64 	%SPL, __local_depot0;
	cvta.local.u64 	%SP, %SPL;
	ld.param.u64 	%rd4, [_Z18calculateHistogramPKjPiiiijjj_param_0];
	ld.param.u64 	%rd5, [_Z18calculateHistogramPKjPiiiijjj_param_1];
	ld.param.u32 	%r39, [_Z18calculateHistogramPKjPiiiijjj_param_2];
	ld.param.u32 	%r34, [_Z18calculateHistogramPKjPiiiijjj_param_3];
	ld.param.u32 	%r35, [_Z18calculateHistogramPKjPiiiijjj_param_4];
	ld.param.u32 	%r36, [_Z18calculateHistogramPKjPiiiijjj_param_5];
	ld.param.u32 	%r37, [_Z18calculateHistogramPKjPiiiijjj_param_6];
	ld.param.u32 	%r38, [_Z18calculateHistogramPKjPiiiijjj_param_7];
	cvta.to.global.u64 	%rd1, %rd5;
	bar.sync 	0;
	mov.u32 	%r1, %ctaid.x;
	mul.lo.s32 	%r2, %r34, %r1;
	mov.u32 	%r3, %tid.x;
	setp.ge.s32 	%p1, %r3, %r34;
	add.s32 	%r106, %r3, %r2;
	setp.ge.s32 	%p2, %r106, %r39;
	or.pred  	%p3, %p1, %p2;
	@%p3 bra 	$L__BB0_7;
	add.u64 	%rd6, %SP, 0;
	add.u64 	%rd2, %SPL, 0;
	add.s32 	%r5, %r35, -1;
	mov.u32 	%r6, %ntid.x;
	cvta.to.global.u64 	%rd3, %rd4;
	mov.u64 	%rd9, $str;
	mov.u32 	%r107, %r3;
$L__BB0_2:
	mul.wide.s32 	%rd7, %r106, 4;
	add.s64 	%rd8, %rd3, %rd7;
	ld.global.u32 	%r9, [%rd8];
	setp.ge.u32 	%p4, %r9, %r37;
	mov.u32 	%r108, %r5;
	@%p4 bra 	$L__BB0_4;
	sub.s32 	%r41, %r9, %r36;
	div.u32 	%r108, %r41, %r38;
$L__BB0_4:
	shl.b32 	%r42, %r108, 2;
	mov.u32 	%r43, sharedHist;
	add.s32 	%r44, %r43, %r42;
	atom.shared.add.u32 	%r45, [%r44], 1;
	mov.u32 	%r109, %r5;
	@%p4 bra 	$L__BB0_6;
	sub.s32 	%r46, %r9, %r36;
	div.u32 	%r109, %r46, %r38;
$L__BB0_6:
	st.local.v2.u32 	[%rd2], {%r1, %r3};
	st.local.v2.u32 	[%rd2+8], {%r109, %r106};
	st.local.u32 	[%rd2+16], %r9;
	cvta.global.u64 	%rd10, %rd9;
	{ // callseq 0, 0
	.param .b64 param0;
	st.param.b64 	[param0], %rd10;
	.param .b64 param1;
	st.param.b64 	[param1], %rd6;
	.param .b32 retval0;
	call.uni (retval0), 
	vprintf, 
	(
	param0, 
	param1
	);
	ld.param.b32 	%r47, [retval0];
	} // callseq 0
	add.s32 	%r107, %r107, %r6;
	setp.lt.s32 	%p6, %r107, %r34;
	add.s32 	%r106, %r107, %r2;
	setp.lt.s32 	%p7, %r106, %r39;
	and.pred  	%p8, %p6, %p7;
	@%p8 bra 	$L__BB0_2;
$L__BB0_7:
	bar.sync 	0;
	setp.ne.s32 	%p9, %r3, 0;
	setp.lt.s32 	%p10, %r35, 1;
	or.pred  	%p11, %p9, %p10;
	@%p11 bra 	$L__BB0_19;
	mul.lo.s32 	%r16, %r35, %r1;
	and.b32  	%r17, %r35, 7;
	setp.lt.u32 	%p12, %r35, 8;
	mov.b32 	%r114, 0;
	@%p12 bra 	$L__BB0_11;
	and.b32  	%r114, %r35, 2147483640;
	neg.s32 	%r112, %r114;
	mov.u32 	%r51, sharedHist;
	add.s32 	%r111, %r51, 16;
	add.s32 	%r110, %r16, 3;
$L__BB0_10:
	.pragma "nounroll";
	add.s32 	%r52, %r110, -3;
	mul.wide.u32 	%rd12, %r52, 4;
	add.s64 	%rd13, %rd1, %rd12;
	ld.shared.v4.u32 	{%r53, %r54, %r55, %r56}, [%r111+-16];
	atom.global.add.u32 	%r57, [%rd13], %r53;
	add.s32 	%r58, %r110, -2;
	mul.wide.u32 	%rd14, %r58, 4;
	add.s64 	%rd15, %rd1, %rd14;
	atom.global.add.u32 	%r59, [%rd15], %r54;
	add.s32 	%r60, %r110, -1;
	mul.wide.u32 	%rd16, %r60, 4;
	add.s64 	%rd17, %rd1, %rd16;
	atom.global.add.u32 	%r61, [%rd17], %r55;
	add.s32 	%r62, %r110, 4;
	mul.wide.u32 	%rd18, %r110, 4;
	add.s64 	%rd19, %rd1, %rd18;
	atom.global.add.u32 	%r63, [%rd19], %r56;
	add.s32 	%r64, %r110, 1;
	mul.wide.u32 	%rd20, %r64, 4;
	add.s64 	%rd21, %rd1, %rd20;
	ld.shared.v4.u32 	{%r65, %r66, %r67, %r68}, [%r111];
	atom.global.add.u32 	%r69, [%rd21], %r65;
	add.s32 	%r70, %r110, 2;
	mul.wide.u32 	%rd22, %r70, 4;
	add.s64 	%rd23, %rd1, %rd22;
	atom.global.add.u32 	%r71, [%rd23], %r66;
	add.s32 	%r72, %r110, 3;
	mul.wide.u32 	%rd24, %r72, 4;
	add.s64 	%rd25, %rd1, %rd24;
	atom.global.add.u32 	%r73, [%rd25], %r67;
	mul.wide.u32 	%rd26, %r62, 4;
	add.s64 	%rd27, %rd1, %rd26;
	atom.global.add.u32 	%r74, [%rd27], %r68;
	add.s32 	%r112, %r112, 8;
	add.s32 	%r111, %r111, 32;
	add.s32 	%r110, %r110, 8;
	setp.ne.s32 	%p13, %r112, 0;
	@%p13 bra 	$L__BB0_10;
$L__BB0_11:
	setp.eq.s32 	%p14, %r17, 0;
	@%p14 bra 	$L__BB0_19;
	and.b32  	%r28, %r35, 3;
	setp.lt.u32 	%p15, %r17, 4;
	@%p15 bra 	$L__BB0_14;
	add.s32 	%r75, %r114, %r16;
	mul.wide.u32 	%rd28, %r75, 4;
	add.s64 	%rd29, %rd1, %rd28;
	shl.b32 	%r76, %r114, 2;
	mov.u32 	%r77, sharedHist;
	add.s32 	%r78, %r77, %r76;
	ld.shared.u32 	%r79, [%r78];
	atom.global.add.u32 	%r80, [%rd29], %r79;
	add.s32 	%r81, %r75, 1;
	mul.wide.u32 	%rd30, %r81, 4;
	add.s64 	%rd31, %rd1, %rd30;
	ld.shared.u32 	%r82, [%r78+4];
	atom.global.add.u32 	%r83, [%rd31], %r82;
	add.s32 	%r84, %r75, 2;
	mul.wide.u32 	%rd32, %r84, 4;
	add.s64 	%rd33, %rd1, %rd32;
	ld.shared.u32 	%r85, [%r78+8];
	atom.global.add.u32 	%r86, [%rd33], %r85;
	add.s32 	%r87, %r75, 3;
	mul.wide.u32 	%rd34, %r87, 4;
	add.s64 	%rd35, %rd1, %rd34;
	ld.shared.u32 	%r88, [%r78+12];
	atom.global.add.u32 	%r89, [%rd35], %r88;
	add.s32 	%r114, %r114, 4;
$L__BB0_14:
	setp.eq.s32 	%p16, %r28, 0;
	@%p16 bra 	$L__BB0_19;
	setp.eq.s32 	%p17, %r28, 1;
	@%p17 bra 	$L__BB0_17;
	add.s32 	%r90, %r114, %r16;
	mul.wide.u32 	%rd36, %r90, 4;
	add.s64 	%rd37, %rd1, %rd36;
	shl.b32 	%r91, %r114, 2;
	mov.u32 	%r92, sharedHist;
	add.s32 	%r93, %r92, %r91;
	ld.shared.u32 	%r94, [%r93];
	atom.global.add.u32 	%r95, [%rd37], %r94;
	add.s32 	%r96, %r90, 1;
	mul.wide.u32 	%rd38, %r96, 4;
	add.s64 	%rd39, %rd1, %rd38;
	ld.shared.u32 	%r97, [%r93+4];
	atom.global.add.u32 	%r98, [%rd39], %r97;
	add.s32 	%r114, %r114, 2;
$L__BB0_17:
	and.b32  	%r99, %r35, 1;
	setp.eq.b32 	%p18, %r99, 1;
	not.pred 	%p19, %p18;
	@%p19 bra 	$L__BB0_19;
	add.s32 	%r100, %r114, %r16;
	mul.wide.u32 	%rd40, %r100, 4;
	add.s64 	%rd41, %rd1, %rd40;
	shl.b32 	%r101, %r114, 2;
	mov.u32 	%r102, sharedHist;
	add.s32 	%r103, %r102, %r101;
	ld.shared.u32 	%r104, [%r103];
	atom.global.add.u32 	%r105, [%rd41], %r104;
$L__BB0_19:
	bar.sync 	0;
	ret;

}


// ===== COMPILED SASS (sm_100) =====

	.target	sm_100

	.elftype	@"ET_EXEC"


//--------------------- .note.nv.tkinfo           --------------------------
	.section	.note.nv.tkinfo,"",@"SHT_NOTE"
	.sectionflags	@"SHF_NOTE_NV_TKINFO"
	.tkinfo
        /*0018*/ 	.word	0x00000002
        /*0030*/ 	.string	""
        /*0030*/ 	.string	"ptxas"
        /*0030*/ 	.string	"Cuda compilation tools, release 13.0, V13.0.88"
        /*0030*/ 	.string	"Build cuda_13.0.r13.0/compiler.36424714_0"
        /*0030*/ 	.string	"-arch sm_100 -m 64 "



//--------------------- .note.nv.cuinfo           --------------------------
	.section	.note.nv.cuinfo,"",@"SHT_NOTE"
	.sectionflags	@"SHF_NOTE_NV_CUINFO"
        /*0018*/ 	.short	0x0002
        /*001a*/ 	.short	0x0064
        /*001c*/ 	.short	0x0082
	.zero		2


//--------------------- .nv.info                  --------------------------
	.section	.nv.info,"",@"SHT_CUDA_INFO"
	.align	4


	//----- nvinfo : EIATTR_REGCOUNT
	.align		4
        /*0000*/ 	.byte	0x04, 0x2f
        /*0002*/ 	.short	(.L_2 - .L_1)
	.align		4
.L_1:
        /*0004*/ 	.word	index@(_Z18calculateHistogramPKjPiiiijjj)
        /*0008*/ 	.word	0x00000020


	//----- nvinfo : EIATTR_FRAME_SIZE
	.align		4
.L_2:
        /*000c*/ 	.byte	0x04, 0x11
        /*000e*/ 	.short	(.L_4 - .L_3)
	.align		4
.L_3:
        /*0010*/ 	.word	index@(_Z18calculateHistogramPKjPiiiijjj)
        /*0014*/ 	.word	0x00000018


	//----- nvinfo : EIATTR_MIN_STACK_SIZE
	.align		4
.L_4:
        /*0018*/ 	.byte	0x04, 0x12
        /*001a*/ 	.short	(.L_6 - .L_5)
	.align		4
.L_5:
        /*001c*/ 	.word	index@(_Z18calculateHistogramPKjPiiiijjj)
        /*0020*/ 	.word	0x00000018
.L_6:


//--------------------- .nv.compat                --------------------------
	.section	.nv.compat,"",@"SHT_CUDA_COMPAT_INFO"
	.align	4
        /*0000*/ 	.byte	0x02, 0x09, 0x00, 0x00, 0x02, 0x02, 0x01, 0x00, 0x02, 0x05, 0x05, 0x00, 0x03, 0x07, 0x01, 0x01
        /*0010*/ 	.byte	0x02, 0x03, 0x00, 0x00, 0x02, 0x06, 0x01, 0x00, 0x04, 0x0b, 0x08, 0x00, 0x09, 0x00, 0x00, 0x00
        /*0020*/ 	.byte	0x00, 0x00, 0x00, 0x00


//--------------------- .nv.info._Z18calculateHistogramPKjPiiiijjj --------------------------
	.section	.nv.info._Z18calculateHistogramPKjPiiiijjj,"",@"SHT_CUDA_INFO"
	.sectionflags	@""
	.align	4


	//----- nvinfo : EIATTR_CUDA_API_VERSION
	.align		4
        /*0000*/ 	.byte	0x04, 0x37
        /*0002*/ 	.short	(.L_8 - .L_7)
.L_7:
        /*0004*/ 	.word	0x00000082


	//----- nvinfo : EIATTR_KPARAM_INFO
	.align		4
.L_8:
        /*0008*/ 	.byte	0x04, 0x17
        /*000a*/ 	.short	(.L_10 - .L_9)
.L_9:
        /*000c*/ 	.word	0x00000000
        /*0010*/ 	.short	0x0007
        /*0012*/ 	.short	0x0024
        /*0014*/ 	.byte	0x00, 0xf0, 0x11, 0x00


	//----- nvinfo : EIATTR_KPARAM_INFO
	.align		4
.L_10:
        /*0018*/ 	.byte	0x04, 0x17
        /*001a*/ 	.short	(.L_12 - .L_11)
.L_11:
        /*001c*/ 	.word	0x00000000
        /*0020*/ 	.short	0x0006
        /*0022*/ 	.short	0x0020
        /*0024*/ 	.byte	0x00, 0xf0, 0x11, 0x00


	//----- nvinfo : EIATTR_KPARAM_INFO
	.align		4
.L_12:
        /*0028*/ 	.byte	0x04, 0x17
        /*002a*/ 	.short	(.L_14 - .L_13)
.L_13:
        /*002c*/ 	.word	0x00000000
        /*0030*/ 	.short	0x0005
        /*0032*/ 	.short	0x001c
        /*0034*/ 	.byte	0x00, 0xf0, 0x11, 0x00


	//----- nvinfo : EIATTR_KPARAM_INFO
	.align		4
.L_14:
        /*0038*/ 	.byte	0x04, 0x17
        /*003a*/ 	.short	(.L_16 - .L_15)
.L_15:
        /*003c*/ 	.word	0x00000000
        /*0040*/ 	.short	0x0004
        /*0042*/ 	.short	0x0018
        /*0044*/ 	.byte	0x00, 0xf0, 0x11, 0x00


	//----- nvinfo : EIATTR_KPARAM_INFO
	.align		4
.L_16:
        /*0048*/ 	.byte	0x04, 0x17
        /*004a*/ 	.short	(.L_18 - .L_17)
.L_17:
        /*004c*/ 	.word	0x00000000
        /*0050*/ 	.short	0x0003
        /*0052*/ 	.short	0x0014
        /*0054*/ 	.byte	0x00, 0xf0, 0x11, 0x00


	//----- nvinfo : EIATTR_KPARAM_INFO
	.align		4
.L_18:
        /*0058*/ 	.byte	0x04, 0x17
        /*005a*/ 	.short	(.L_20 - .L_19)
.L_19:
        /*005c*/ 	.word	0x00000000
        /*0060*/ 	.short	0x0002
        /*0062*/ 	.short	0x0010
        /*0064*/ 	.byte	0x00, 0xf0, 0x11, 0x00


	//----- nvinfo : EIATTR_KPARAM_INFO
	.align		4
.L_20:
        /*0068*/ 	.byte	0x04, 0x17
        /*006a*/ 	.short	(.L_22 - .L_21)
.L_21:
        /*006c*/ 	.word	0x00000000
        /*0070*/ 	.short	0x0001
        /*0072*/ 	.short	0x0008
        /*0074*/ 	.byte	0x00, 0xf5, 0x21, 0x00


	//----- nvinfo : EIATTR_KPARAM_INFO
	.align		4
.L_22:
        /*0078*/ 	.byte	0x04, 0x17
        /*007a*/ 	.short	(.L_24 - .L_23)
.L_23:
        /*007c*/ 	.word	0x00000000
        /*0080*/ 	.short	0x0000
        /*0082*/ 	.short	0x0000
        /*0084*/ 	.byte	0x00, 0xf5, 0x21, 0x00


	//----- nvinfo : EIATTR_SPARSE_MMA_MASK
	.align		4
.L_24:
        /*0088*/ 	.byte	0x03, 0x50
        /*008a*/ 	.short	0x0000


	//----- nvinfo : EIATTR_MAXREG_COUNT
	.align		4
        /*008c*/ 	.byte	0x03, 0x1b
        /*008e*/ 	.short	0x00ff


	//----- nvinfo : EIATTR_NUM_BARRIERS
	.align		4
        /*0090*/ 	.byte	0x02, 0x4c
        /*0092*/ 	.byte	0x01
	.zero		1


	//----- nvinfo : EIATTR_EXTERNS
	.align		4
        /*0094*/ 	.byte	0x04, 0x0f
        /*0096*/ 	.short	(.L_26 - .L_25)


	//   ....[0]....
	.align		4
.L_25:
        /*0098*/ 	.word	index@(vprintf)


	//----- nvinfo : EIATTR_MERCURY_ISA_VERSION
	.align		4
.L_26:
        /*009c*/ 	.byte	0x03, 0x5f
        /*009e*/ 	.short	0x0101


	//----- nvinfo : EIATTR_INT_WARP_WIDE_INSTR_OFFSETS
	.align		4
        /*00a0*/ 	.byte	0x04, 0x31
        /*00a2*/ 	.short	(.L_28 - .L_27)


	//   ....[0]....
.L_27:
        /*00a4*/ 	.word	0x00000760


	//   ....[1]....
        /*00a8*/ 	.word	0x00000a80


	//   ....[2]....
        /*00ac*/ 	.word	0x00000c90


	//   ....[3]....
        /*00b0*/ 	.word	0x00000de0


	//----- nvinfo : EIATTR_VRC_CTA_INIT_COUNT
	.align		4
.L_28:
        /*00b4*/ 	.byte	0x02, 0x4a
	.zero		1
	.zero		1


	//----- nvinfo : EIATTR_SYSCALL_OFFSETS
	.align		4
        /*00b8*/ 	.byte	0x04, 0x46
        /*00ba*/ 	.short	(.L_30 - .L_29)


	//   ....[0]....
.L_29:
        /*00bc*/ 	.word	0x000005b0


	//----- nvinfo : EIATTR_EXIT_INSTR_OFFSETS
	.align		4
.L_30:
        /*00c0*/ 	.byte	0x04, 0x1c
        /*00c2*/ 	.short	(.L_32 - .L_31)


	//   ....[0]....
.L_31:
        /*00c4*/ 	.word	0x00000ed0


	//----- nvinfo : EIATTR_CRS_STACK_SIZE
	.align		4
.L_32:
        /*00c8*/ 	.byte	0x04, 0x1e
        /*00ca*/ 	.short	(.L_34 - .L_33)
.L_33:
        /*00cc*/ 	.word	0x00000000


	//----- nvinfo : EIATTR_CBANK_PARAM_SIZE
	.align		4
.L_34:
        /*00d0*/ 	.byte	0x03, 0x19
        /*00d2*/ 	.short	0x0028


	//----- nvinfo : EIATTR_PARAM_CBANK
	.align		4
        /*00d4*/ 	.byte	0x04, 0x0a
        /*00d6*/ 	.short	(.L_36 - .L_35)
	.align		4
.L_35:
        /*00d8*/ 	.word	index@(.nv.constant0._Z18calculateHistogramPKjPiiiijjj)
        /*00dc*/ 	.short	0x0380
        /*00de*/ 	.short	0x0028


	//----- nvinfo : EIATTR_SW_WAR
	.align		4
.L_36:
        /*00e0*/ 	.byte	0x04, 0x36
        /*00e2*/ 	.short	(.L_38 - .L_37)
.L_37:
        /*00e4*/ 	.word	0x00000008
.L_38:


//--------------------- .nv.callgraph             --------------------------
	.section	.nv.callgraph,"",@"SHT_CUDA_CALLGRAPH"
	.align	4
	.sectionentsize	8
	.align		4
        /*0000*/ 	.word	0x00000000
	.align		4
        /*0004*/ 	.word	0xffffffff
	.align		4
        /*0008*/ 	.word	index@(_Z18calculateHistogramPKjPiiiijjj)
	.align		4
        /*000c*/ 	.word	index@(vprintf)
	.align		4
        /*0010*/ 	.word	0x00000000
	.align		4
        /*0014*/ 	.word	0xfffffffe
	.align		4
        /*0018*/ 	.word	0x00000000
	.align		4
        /*001c*/ 	.word	0xfffffffd
	.align		4
        /*0020*/ 	.word	0x00000000
	.align		4
        /*0024*/ 	.word	0xfffffffc


//--------------------- .nv.constant4             --------------------------
	.section	.nv.constant4,"a",@progbits
	.align	8
	.align		8
.nv.constant4:
        /*0000*/ 	.dword	vprintf
	.align		8
        /*0008*/ 	.dword	$str


//--------------------- .text._Z18calculateHistogramPKjPiiiijjj --------------------------
	.section	.text._Z18calculateHistogramPKjPiiiijjj,"ax",@progbits
	.align	128
        .global         _Z18calculateHistogramPKjPiiiijjj
        .type           _Z18calculateHistogramPKjPiiiijjj,@function
        .size           _Z18calculateHistogramPKjPiiiijjj,(.L_x_14 - _Z18calculateHistogramPKjPiiiijjj)
        .other          _Z18calculateHistogramPKjPiiiijjj,@"STO_CUDA_ENTRY STV_DEFAULT"
_Z18calculateHistogramPKjPiiiijjj:
.text._Z18calculateHistogramPKjPiiiijjj:
[----:B------:R-:W0:Y:S01]  /*0000*/  LDC R1, c[0x0][0x37c] ;  /* 0x0000df00ff017b82 */ /* 0x000e220000000800 */
[----:B------:R-:W1:Y:S01]  /*0010*/  S2R R16, SR_CTAID.X ;  /* 0x0000000000107919 */ /* 0x000e620000002500 */
[----:B------:R-:W1:Y:S01]  /*0020*/  LDCU.64 UR6, c[0x0][0x390] ;  /* 0x00007200ff0677ac */ /* 0x000e620008000a00 */
[----:B0-----:R-:W-:Y:S01]  /*0030*/  IADD3 R1, PT, PT, R1, -0x18, RZ ;  /* 0xffffffe801017810 */ /* 0x001fe20007ffe0ff */
[----:B------:R-:W1:Y:S01]  /*0040*/  S2R R17, SR_TID.X ;  /* 0x0000000000117919 */ /* 0x000e620000002100 */
[----:B------:R-:W0:Y:S01]  /*0050*/  LDCU UR4, c[0x0][0x2f8] ;  /* 0x00005f00ff0477ac */ /* 0x000e220008000800 */
[----:B------:R-:W2:Y:S01]  /*0060*/  LDCU UR5, c[0x0][0x2fc] ;  /* 0x00005f80ff0577ac */ /* 0x000ea20008000800 */
[----:B------:R-:W3:Y:S01]  /*0070*/  LDCU.64 UR36, c[0x0][0x358] ;  /* 0x00006b00ff2477ac */ /* 0x000ee20008000a00 */
[----:B------:R-:W4:Y:S01]  /*0080*/  LDCU UR39, c[0x0][0x39c] ;  /* 0x00007380ff2777ac */ /* 0x000f220008000800 */
[----:B------:R-:W1:Y:S01]  /*0090*/  LDCU UR40, c[0x0][0x3a4] ;  /* 0x00007480ff2877ac */ /* 0x000e620008000800 */
[----:B------:R-:W-:Y:S01]  /*00a0*/  BAR.SYNC.DEFER_BLOCKING 0x0 ;  /* 0x0000000000007b1d */ /* 0x000fe20000010000 */
[----:B0-----:R-:W-:-:S05]  /*00b0*/  IADD3 R18, P1, PT, R1, UR4, RZ ;  /* 0x0000000401127c10 */ /* 0x001fca000ff3e0ff */
[----:B------:R-:W0:Y:S01]  /*00c0*/  LDCU UR38, c[0x0][0x3a0] ;  /* 0x00007400ff2677ac */ /* 0x000e220008000800 */
[----:B--2---:R-:W-:Y:S01]  /*00d0*/  IMAD.X R2, RZ, RZ, UR5, P1 ;  /* 0x00000005ff027e24 */ /* 0x004fe200088e06ff */
[----:B------:R-:W2:Y:S01]  /*00e0*/  LDCU.64 UR42, c[0x0][0x390] ;  /* 0x00007200ff2a77ac */ /* 0x000ea20008000a00 */
[----:B-1----:R-:W-:-:S05]  /*00f0*/  IMAD R9, R16, UR7, R17 ;  /* 0x0000000710097c24 */ /* 0x002fca000f8e0211 */
[----:B------:R-:W-:-:S04]  /*0100*/  ISETP.GE.AND P0, PT, R9, UR6, PT ;  /* 0x0000000609007c0c */ /* 0x000fc8000bf06270 */
[----:B------:R-:W-:-:S13]  /*0110*/  ISETP.GE.OR P0, PT, R17, UR7, P0 ;  /* 0x0000000711007c0c */ /* 0x000fda0008706670 */
[----:B0-234-:R-:W-:Y:S05]  /*0120*/  @P0 BRA `(.L_x_0) ;  /* 0x0000000400380947 */ /* 0x01dfea0003800000 */
[----:B------:R-:W0:Y:S01]  /*0130*/  LDC R19, c[0x0][0x398] ;  /* 0x0000e600ff137b82 */ /* 0x000e220000000800 */
[----:B------:R-:W-:-:S07]  /*0140*/  MOV R23, R17 ;  /* 0x0000001100177202 */ /* 0x000fce0000000f00 */
[----:B------:R-:W1:Y:S01]  /*0150*/  LDC R22, c[0x0][0x360] ;  /* 0x0000d800ff167b82 */ /* 0x000e620000000800 */
[----:B0-----:R-:W-:-:S07]  /*0160*/  VIADD R19, R19, 0xffffffff ;  /* 0xffffffff13137836 */ /* 0x001fce0000000000 */
.L_x_6:
[----:B------:R-:W0:Y:S02]  /*0170*/  LDC.64 R4, c[0x0][0x380] ;  /* 0x0000e000ff047b82 */ /* 0x000e240000000a00 */
[----:B0-----:R-:W-:-:S05]  /*0180*/  IMAD.WIDE R4, R9, 0x4, R4 ;  /* 0x0000000409047825 */ /* 0x001fca00078e0204 */
[----:B------:R-:W2:Y:S01]  /*0190*/  LDG.E R0, desc[UR36][R4.64] ;  /* 0x0000002404007981 */ /* 0x000ea2000c1e1900 */
[----:B------:R-:W-:Y:S05]  /*01a0*/  YIELD ;  /* 0x0000000000007946 */ /* 0x000fea0003800000 */
[----:B------:R-:W-:Y:S01]  /*01b0*/  BSSY.RECONVERGENT B0, `(.L_x_1) ;  /* 0x0000018000007945 */ /* 0x000fe20003800200 */
[----:B------:R-:W-:Y:S02]  /*01c0*/  MOV R3, R19 ;  /* 0x0000001300037202 */ /* 0x000fe40000000f00 */
[----:B--2---:R-:W-:-:S13]  /*01d0*/  ISETP.GE.U32.AND P3, PT, R0, UR38, PT ;  /* 0x0000002600007c0c */ /* 0x004fda000bf66070 */
[----:B------:R-:W-:Y:S05]  /*01e0*/  @P3 BRA `(.L_x_2) ;  /* 0x0000000000503947 */ /* 0x000fea0003800000 */
[----:B------:R-:W0:Y:S01]  /*01f0*/  I2F.U32.RP R6, UR40 ;  /* 0x0000002800067d06 */ /* 0x000e220008209000 */
[----:B------:R-:W-:-:S07]  /*0200*/  ISETP.NE.U32.AND P2, PT, RZ, UR40, PT ;  /* 0x00000028ff007c0c */ /* 0x000fce000bf45070 */
[----:B0-----:R-:W0:Y:S02]  /*0210*/  MUFU.RCP R6, R6 ;  /* 0x0000000600067308 */ /* 0x001e240000001000 */
[----:B0-----:R-:W-:-:S06]  /*0220*/  VIADD R4, R6, 0xffffffe ;  /* 0x0ffffffe06047836 */ /* 0x001fcc0000000000 */
[----:B------:R0:W2:Y:S02]  /*0230*/  F2I.FTZ.U32.TRUNC.NTZ R5, R4 ;  /* 0x0000000400057305 */ /* 0x0000a4000021f000 */
[----:B0-----:R-:W-:Y:S01]  /*0240*/  IMAD.MOV.U32 R4, RZ, RZ, RZ ;  /* 0x000000ffff047224 */ /* 0x001fe200078e00ff */
[----:B--2---:R-:W-:-:S05]  /*0250*/  IADD3 R3, PT, PT, RZ, -R5, RZ ;  /* 0x80000005ff037210 */ /* 0x004fca0007ffe0ff */
[----:B------:R-:W-:-:S04]  /*0260*/  IMAD R3, R3, UR40, RZ ;  /* 0x0000002803037c24 */ /* 0x000fc8000f8e02ff */
[----:B------:R-:W-:Y:S01]  /*0270*/  IMAD.HI.U32 R8, R5, R3, R4 ;  /* 0x0000000305087227 */ /* 0x000fe200078e0004 */
[----:B------:R-:W-:-:S05]  /*0280*/  IADD3 R3, PT, PT, R0, -UR39, RZ ;  /* 0x8000002700037c10 */ /* 0x000fca000fffe0ff */
[----:B------:R-:W-:-:S04]  /*0290*/  IMAD.HI.U32 R8, R8, R3, RZ ;  /* 0x0000000308087227 */ /* 0x000fc800078e00ff */
[----:B------:R-:W-:-:S04]  /*02a0*/  IMAD.MOV R10, RZ, RZ, -R8 ;  /* 0x000000ffff0a7224 */ /* 0x000fc800078e0a08 */
[----:B------:R-:W-:-:S05]  /*02b0*/  IMAD R3, R10, UR40, R3 ;  /* 0x000000280a037c24 */ /* 0x000fca000f8e0203 */
[----:B------:R-:W-:-:S13]  /*02c0*/  ISETP.GE.U32.AND P0, PT, R3, UR40, PT ;  /* 0x0000002803007c0c */ /* 0x000fda000bf06070 */
[----:B------:R-:W-:Y:S01]  /*02d0*/  @P0 IADD3 R3, PT, PT, R3, -UR40, RZ ;  /* 0x8000002803030c10 */ /* 0x000fe2000fffe0ff */
[----:B------:R-:W-:-:S03]  /*02e0*/  @P0 VIADD R8, R8, 0x1 ;  /* 0x0000000108080836 */ /* 0x000fc60000000000 */
[----:B------:R-:W-:-:S13]  /*02f0*/  ISETP.GE.U32.AND P1, PT, R3, UR40, PT ;  /* 0x0000002803007c0c */ /* 0x000fda000bf26070 */
[----:B------:R-:W-:Y:S02]  /*0300*/  @P1 IADD3 R8, PT, PT, R8, 0x1, RZ ;  /* 0x0000000108081810 */ /* 0x000fe40007ffe0ff */
[----:B------:R-:W-:-:S05]  /*0310*/  @!P2 LOP3.LUT R8, RZ, UR40, RZ, 0x33, !PT ;  /* 0x00000028ff08ac12 */ /* 0x000fca000f8e33ff */
[----:B------:R-:W-:-:S07]  /*0320*/  IMAD.MOV.U32 R3, RZ, RZ, R8 ;  /* 0x000000ffff037224 */ /* 0x000fce00078e0008 */
.L_x_2:
[----:B------:R-:W-:Y:S05]  /*0330*/  BSYNC.RECONVERGENT B0 ;  /* 0x0000000000007941 */ /* 0x000fea0003800200 */
.L_x_1:
[----:B------:R-:W0:Y:S01]  /*0340*/  S2UR UR5, SR_CgaCtaId ;  /* 0x00000000000579c3 */ /* 0x000e220000008800 */
[----:B------:R-:W-:Y:S01]  /*0350*/  UMOV UR4, 0x400 ;  /* 0x0000040000047882 */ /* 0x000fe20000000000 */
[----:B------:R-:W-:Y:S01]  /*0360*/  BSSY.RECONVERGENT B0, `(.L_x_3) ;  /* 0x000001a000007945 */ /* 0x000fe20003800200 */
[----:B------:R-:W-:Y:S01]  /*0370*/  MOV R8, R19 ;  /* 0x0000001300087202 */ /* 0x000fe20000000f00 */
[----:B0-----:R-:W-:-:S06]  /*0380*/  ULEA UR4, UR5, UR4, 0x18 ;  /* 0x0000000405047291 */ /* 0x001fcc000f8ec0ff */
[----:B------:R-:W-:Y:S02]  /*0390*/  LEA R4, R3, UR4, 0x2 ;  /* 0x0000000403047c11 */ /* 0x000fe4000f8e10ff */
[----:B------:R-:W-:-:S03]  /*03a0*/  MOV R3, 0x0 ;  /* 0x0000000000037802 */ /* 0x000fc60000000f00 */
[----:B------:R0:W-:Y:S01]  /*03b0*/  ATOMS.POPC.INC.32 RZ, [R4+URZ] ;  /* 0x0000000004ff7f8c */ /* 0x0001e2000d8000ff */
[----:B------:R-:W-:Y:S05]  /*03c0*/  @P3 BRA `(.L_x_4) ;  /* 0x00000000004c3947 */ /* 0x000fea0003800000 */
[----:B------:R-:W2:Y:S01]  /*03d0*/  I2F.U32.RP R6, UR40 ;  /* 0x0000002800067d06 */ /* 0x000ea20008209000 */
[----:B0-----:R-:W-:Y:S01]  /*03e0*/  IMAD.MOV.U32 R4, RZ, RZ, RZ ;  /* 0x000000ffff047224 */ /* 0x001fe200078e00ff */
[----:B------:R-:W-:-:S06]  /*03f0*/  ISETP.NE.U32.AND P2, PT, RZ, UR40, PT ;  /* 0x00000028ff007c0c */ /* 0x000fcc000bf45070 */
[----:B--2---:R-:W0:Y:S02]  /*0400*/  MUFU.RCP R6, R6 ;  /* 0x0000000600067308 */ /* 0x004e240000001000 */
[----:B0-----:R-:W-:-:S06]  /*0410*/  VIADD R5, R6, 0xffffffe ;  /* 0x0ffffffe06057836 */ /* 0x001fcc0000000000 */
[----:B------:R-:W0:Y:S02]  /*0420*/  F2I.FTZ.U32.TRUNC.NTZ R5, R5 ;  /* 0x0000000500057305 */ /* 0x000e24000021f000 */
[----:B0-----:R-:W-:-:S05]  /*0430*/  IADD3 R7, PT, PT, RZ, -R5, RZ ;  /* 0x80000005ff077210 */ /* 0x001fca0007ffe0ff */
        /* <DEDUP_REMOVED lines=11> */
[----:B------:R-:W-:-:S07]  /*04f0*/  @!P2 LOP3.LUT R8, RZ, UR40, RZ, 0x33, !PT ;  /* 0x00000028ff08ac12 */ /* 0x000fce000f8e33ff */
.L_x_4:
[----:B------:R-:W-:Y:S05]  /*0500*/  BSYNC.RECONVERGENT B0 ;  /* 0x0000000000007941 */ /* 0x000fea0003800200 */
.L_x_3:
[----:B------:R2:W-:Y:S01]  /*0510*/  STL [R1+0x10], R0 ;  /* 0x0000100001007387 */ /* 0x0005e20000100800 */
[----:B------:R2:W3:Y:S01]  /*0520*/  LDC.64 R10, c[0x4][R3] ;  /* 0x01000000030a7b82 */ /* 0x0004e20000000a00 */
[----:B------:R-:W0:Y:S01]  /*0530*/  LDCU.64 UR4, c[0x4][0x8] ;  /* 0x01000100ff0477ac */ /* 0x000e220008000a00 */
[----:B------:R-:W-:Y:S01]  /*0540*/  IMAD.MOV.U32 R6, RZ, RZ, R18 ;  /* 0x000000ffff067224 */ /* 0x000fe200078e0012 */
[----:B------:R2:W-:Y:S01]  /*0550*/  STL.64 [R1+0x8], R8 ;  /* 0x0000080801007387 */ /* 0x0005e20000100a00 */
[----:B------:R-:W-:-:S03]  /*0560*/  MOV R7, R2 ;  /* 0x0000000200077202 */ /* 0x000fc60000000f00 */
[----:B------:R2:W-:Y:S01]  /*0570*/  STL.64 [R1], R16 ;  /* 0x0000001001007387 */ /* 0x0005e20000100a00 */
[----:B0-----:R-:W-:Y:S01]  /*0580*/  IMAD.U32 R4, RZ, RZ, UR4 ;  /* 0x00000004ff047e24 */ /* 0x001fe2000f8e00ff */
[----:B--2---:R-:W-:-:S07]  /*0590*/  MOV R5, UR5 ;  /* 0x0000000500057c02 */ /* 0x004fce0008000f00 */
[----:B------:R-:W-:-:S07]  /*05a0*/  LEPC R20, `(.L_x_5) ;  /* 0x000000001014794e */ /* 0x000fce0000000000 */
[----:B-1-3--:R-:W-:Y:S05]  /*05b0*/  CALL.ABS.NOINC R10 ;  /* 0x000000000a007343 */ /* 0x00afea0003c00000 */
.L_x_5:
[----:B------:R-:W-:-:S04]  /*05c0*/  IMAD.IADD R23, R22, 0x1, R23 ;  /* 0x0000000116177824 */ /* 0x000fc800078e0217 */
[----:B------:R-:W-:Y:S01]  /*05d0*/  IMAD R9, R16, UR43, R23 ;  /* 0x0000002b10097c24 */ /* 0x000fe2000f8e0217 */
[----:B------:R-:W-:-:S04]  /*05e0*/  ISETP.LT.AND P1, PT, R23, UR43, PT ;  /* 0x0000002b17007c0c */ /* 0x000fc8000bf21270 */
[----:B------:R-:W-:-:S13]  /*05f0*/  ISETP.GE.AND P0, PT, R9, UR42, PT ;  /* 0x0000002a09007c0c */ /* 0x000fda000bf06270 */
[----:B------:R-:W-:Y:S05]  /*0600*/  @!P0 BRA P1, `(.L_x_6) ;  /* 0xfffffff800d88947 */ /* 0x000fea000083ffff */
.L_x_0:
[----:B------:R-:W-:Y:S05]  /*0610*/  WARPSYNC.ALL ;  /* 0x0000000000007948 */ /* 0x000fea0003800000 */
[----:B------:R-:W0:Y:S01]  /*0620*/  LDC R13, c[0x0][0x398] ;  /* 0x0000e600ff0d7b82 */ /* 0x000e220000000800 */
[----:B------:R-:W-:Y:S07]  /*0630*/  BSSY.RECONVERGENT B0, `(.L_x_7) ;  /* 0x0000088000007945 */ /* 0x000fee0003800200 */
[----:B------:R-:W-:Y:S01]  /*0640*/  BAR.SYNC.DEFER_BLOCKING 0x0 ;  /* 0x0000000000007b1d */ /* 0x000fe20000010000 */
[----:B0-----:R-:W-:-:S04]  /*0650*/  ISETP.GE.AND P0, PT, R13, 0x1, PT ;  /* 0x000000010d00780c */ /* 0x001fc80003f06270 */
[----:B------:R-:W-:-:S13]  /*0660*/  ISETP.NE.OR P0, PT, R17, RZ, !P0 ;  /* 0x000000ff1100720c */ /* 0x000fda0004705670 */
[----:B------:R-:W-:Y:S05]  /*0670*/  @P0 BRA `(.L_x_8) ;  /* 0x00000008000c0947 */ /* 0x000fea0003800000 */
[C---:B------:R-:W-:Y:S01]  /*0680*/  ISETP.GE.U32.AND P0, PT, R13.reuse, 0x8, PT ;  /* 0x000000080d00780c */ /* 0x040fe20003f06070 */
[----:B------:R-:W-:Y:S01]  /*0690*/  HFMA2 R0, -RZ, RZ, 0, 0 ;  /* 0x00000000ff007431 */ /* 0x000fe200000001ff */
[----:B------:R-:W-:-:S04]  /*06a0*/  LOP3.LUT R20, R13, 0x7, RZ, 0xc0, !PT ;  /* 0x000000070d147812 */ /* 0x000fc800078ec0ff */
[----:B------:R-:W-:-:S07]  /*06b0*/  ISETP.NE.AND P1, PT, R20, RZ, PT ;  /* 0x000000ff1400720c */ /* 0x000fce0003f25270 */
[----:B------:R-:W-:Y:S06]  /*06c0*/  @!P0 BRA `(.L_x_9) ;  /* 0x0000000000cc8947 */ /* 0x000fec0003800000 */
[----:B------:R-:W0:Y:S01]  /*06d0*/  S2UR UR5, SR_CgaCtaId ;  /* 0x00000000000579c3 */ /* 0x000e220000008800 */
[----:B------:R-:W-:Y:S01]  /*06e0*/  LOP3.LUT R0, R13, 0x7ffffff8, RZ, 0xc0, !PT ;  /* 0x7ffffff80d007812 */ /* 0x000fe200078ec0ff */
[----:B------:R-:W-:Y:S01]  /*06f0*/  UMOV UR4, 0x400 ;  /* 0x0000040000047882 */ /* 0x000fe20000000000 */
[----:B------:R-:W-:-:S03]  /*0700*/  IMAD R17, R16, R13, 0x3 ;  /* 0x0000000310117424 */ /* 0x000fc600078e020d */
[----:B------:R-:W-:Y:S02]  /*0710*/  IMAD.MOV R12, RZ, RZ, -R0 ;  /* 0x000000ffff0c7224 */ /* 0x000fe400078e0a00 */
[----:B------:R-:W1:Y:S01]  /*0720*/  LDC.64 R2, c[0x0][0x388] ;  /* 0x0000e200ff027b82 */ /* 0x000e620000000a00 */
[----:B0-----:R-:W-:-:S04]  /*0730*/  ULEA UR4, UR5, UR4, 0x18 ;  /* 0x0000000405047291 */ /* 0x001fc8000f8ec0ff */
[----:B------:R-:W-:-:S12]  /*0740*/  UIADD3 UR4, UPT, UPT, UR4, 0x10, URZ ;  /* 0x0000001004047890 */ /* 0x000fd8000fffe0ff */
.L_x_10:
[----:B------:R-:W0:Y:S01]  /*0750*/  S2R R14, SR_LANEID ;  /* 0x00000000000e7919 */ /* 0x000e220000000000 */
[----:B------:R-:W-:Y:S01]  /*0760*/  VOTEU.ANY UR5, UPT, PT ;  /* 0x0000000000057886 */ /* 0x000fe200038e0100 */
[C---:B------:R-:W-:Y:S01]  /*0770*/  IADD3 R15, PT, PT, R17.reuse, -0x3, RZ ;  /* 0xfffffffd110f7810 */ /* 0x040fe20007ffe0ff */
[----:B------:R-:W-:Y:S01]  /*0780*/  UFLO.U32 UR6, UR5 ;  /* 0x00000005000672bd */ /* 0x000fe200080e0000 */
[----:B------:R-:W2:Y:S01]  /*0790*/  LDS.128 R8, [UR4+-0x10] ;  /* 0xfffff004ff087984 */ /* 0x000ea20008000c00 */
[----:B------:R-:W-:Y:S01]  /*07a0*/  UPOPC UR5, UR5 ;  /* 0x00000005000572bf */ /* 0x000fe20008000000 */
[C---:B------:R-:W-:Y:S01]  /*07b0*/  VIADD R19, R17.reuse, 0xfffffffe ;  /* 0xfffffffe11137836 */ /* 0x040fe20000000000 */
[C---:B------:R-:W-:Y:S01]  /*07c0*/  IADD3 R21, PT, PT, R17.reuse, -0x1, RZ ;  /* 0xffffffff11157810 */ /* 0x040fe20007ffe0ff */
[----:B------:R-:W3:Y:S01]  /*07d0*/  LDS.128 R4, [UR4] ;  /* 0x00000004ff047984 */ /* 0x000ee20008000c00 */
[----:B------:R-:W-:Y:S01]  /*07e0*/  IADD3 R25, PT, PT, R17, 0x2, RZ ;  /* 0x0000000211197810 */ /* 0x000fe20007ffe0ff */
[----:B-1----:R-:W-:Y:S01]  /*07f0*/  IMAD.WIDE.U32 R18, R19, 0x4, R2 ;  /* 0x0000000413127825 */ /* 0x002fe200078e0002 */
[----:B------:R-:W-:-:S03]  /*0800*/  IADD3 R27, PT, PT, R17, 0x3, RZ ;  /* 0x00000003111b7810 */ /* 0x000fc60007ffe0ff */
[----:B------:R-:W-:Y:S01]  /*0810*/  VIADD R23, R17, 0x4 ;  /* 0x0000000411177836 */ /* 0x000fe20000000000 */
[----:B0-----:R-:W-:Y:S01]  /*0820*/  ISETP.EQ.U32.AND P0, PT, R14, UR6, PT ;  /* 0x000000060e007c0c */ /* 0x001fe2000bf02070 */
[----:B------:R-:W-:-:S04]  /*0830*/  IMAD.WIDE.U32 R14, R15, 0x4, R2 ;  /* 0x000000040f0e7825 */ /* 0x000fc800078e0002 */
[----:B--2---:R-:W-:Y:S02]  /*0840*/  IMAD R29, R8, UR5, RZ ;  /* 0x00000005081d7c24 */ /* 0x004fe4000f8e02ff */
[----:B------:R-:W-:Y:S02]  /*0850*/  IMAD R22, R9, UR5, RZ ;  /* 0x0000000509167c24 */ /* 0x000fe4000f8e02ff */
[----:B---3--:R-:W-:-:S04]  /*0860*/  IMAD R28, R7, UR5, RZ ;  /* 0x00000005071c7c24 */ /* 0x008fc8000f8e02ff */
[----:B------:R0:W-:Y:S01]  /*0870*/  @P0 REDG.E.ADD.STRONG.GPU desc[UR36][R14.64], R29 ;  /* 0x0000001d0e00098e */ /* 0x0001e2000c12e124 */
[----:B------:R-:W-:-:S03]  /*0880*/  IMAD.WIDE.U32 R8, R21, 0x4, R2 ;  /* 0x0000000415087825 */ /* 0x000fc600078e0002 */
[----:B------:R-:W-:Y:S01]  /*0890*/  @P0 REDG.E.ADD.STRONG.GPU desc[UR36][R18.64], R22 ;  /* 0x000000161200098e */ /* 0x000fe2000c12e124 */
[----:B------:R-:W-:Y:S02]  /*08a0*/  IMAD R10, R10, UR5, RZ ;  /* 0x000000050a0a7c24 */ /* 0x000fe4000f8e02ff */
[----:B------:R-:W-:Y:S02]  /*08b0*/  VIADD R7, R17, 0x1 ;  /* 0x0000000111077836 */ /* 0x000fe40000000000 */
[----:B------:R-:W-:Y:S01]  /*08c0*/  IMAD R21, R4, UR5, RZ ;  /* 0x0000000504157c24 */ /* 0x000fe2000f8e02ff */
[----:B------:R1:W-:Y:S01]  /*08d0*/  @P0 REDG.E.ADD.STRONG.GPU desc[UR36][R8.64], R10 ;  /* 0x0000000a0800098e */ /* 0x0003e2000c12e124 */
[----:B------:R-:W-:Y:S02]  /*08e0*/  IMAD R24, R5, UR5, RZ ;  /* 0x0000000505187c24 */ /* 0x000fe4000f8e02ff */
[----:B------:R-:W-:Y:S02]  /*08f0*/  IMAD R11, R11, UR5, RZ ;  /* 0x000000050b0b7c24 */ /* 0x000fe4000f8e02ff */
[----:B------:R-:W-:-:S02]  /*0900*/  IMAD R26, R6, UR5, RZ ;  /* 0x00000005061a7c24 */ /* 0x000fc4000f8e02ff */
[----:B------:R-:W-:-:S04]  /*0910*/  IMAD.WIDE.U32 R4, R17, 0x4, R2 ;  /* 0x0000000411047825 */ /* 0x000fc800078e0002 */
[--C-:B------:R-:W-:Y:S01]  /*0920*/  IMAD.WIDE.U32 R6, R7, 0x4, R2.reuse ;  /* 0x0000000407067825 */ /* 0x100fe200078e0002 */
[----:B------:R2:W-:Y:S03]  /*0930*/  @P0 REDG.E.ADD.STRONG.GPU desc[UR36][R4.64], R11 ;  /* 0x0000000b0400098e */ /* 0x0005e6000c12e124 */
[--C-:B0-----:R-:W-:Y:S01]  /*0940*/  IMAD.WIDE.U32 R14, R25, 0x4, R2.reuse ;  /* 0x00000004190e7825 */ /* 0x101fe200078e0002 */
[----:B------:R2:W-:Y:S03]  /*0950*/  @P0 REDG.E.ADD.STRONG.GPU desc[UR36][R6.64], R21 ;  /* 0x000000150600098e */ /* 0x0005e6000c12e124 */
[--C-:B-1----:R-:W-:Y:S01]  /*0960*/  IMAD.WIDE.U32 R8, R27, 0x4, R2.reuse ;  /* 0x000000041b087825 */ /* 0x102fe200078e0002 */
[----:B------:R-:W-:Y:S01]  /*0970*/  IADD3 R12, PT, PT, R12, 0x8, RZ ;  /* 0x000000080c0c7810 */ /* 0x000fe20007ffe0ff */
[----:B------:R2:W-:Y:S02]  /*0980*/  @P0 REDG.E.ADD.STRONG.GPU desc[UR36][R14.64], R24 ;  /* 0x000000180e00098e */ /* 0x0005e4000c12e124 */
[----:B------:R-:W-:-:S02]  /*0990*/  IMAD.WIDE.U32 R18, R23, 0x4, R2 ;  /* 0x0000000417127825 */ /* 0x000fc400078e0002 */
[----:B------:R2:W-:Y:S04]  /*09a0*/  @P0 REDG.E.ADD.STRONG.GPU desc[UR36][R8.64], R26 ;  /* 0x0000001a0800098e */ /* 0x0005e8000c12e124 */
[----:B------:R2:W-:Y:S01]  /*09b0*/  @P0 REDG.E.ADD.STRONG.GPU desc[UR36][R18.64], R28 ;  /* 0x0000001c1200098e */ /* 0x0005e2000c12e124 */
[----:B------:R-:W-:Y:S01]  /*09c0*/  ISETP.NE.AND P0, PT, R12, RZ, PT ;  /* 0x000000ff0c00720c */ /* 0x000fe20003f05270 */
[----:B------:R-:W-:Y:S01]  /*09d0*/  UIADD3 UR4, UPT, UPT, UR4, 0x20, URZ ;  /* 0x0000002004047890 */ /* 0x000fe2000fffe0ff */
[----:B------:R-:W-:-:S11]  /*09e0*/  IADD3 R17, PT, PT, R17, 0x8, RZ ;  /* 0x0000000811117810 */ /* 0x000fd60007ffe0ff */
[----:B--2---:R-:W-:Y:S05]  /*09f0*/  @P0 BRA `(.L_x_10) ;  /* 0xfffffffc00540947 */ /* 0x004fea000383ffff */
.L_x_9:
[----:B------:R-:W-:Y:S05]  /*0a00*/  @!P1 BRA `(.L_x_8) ;  /* 0x0000000400289947 */ /* 0x000fea0003800000 */
[----:B------:R-:W-:Y:S02]  /*0a10*/  ISETP.GE.U32.AND P0, PT, R20, 0x4, PT ;  /* 0x000000041400780c */ /* 0x000fe40003f06070 */
[----:B------:R-:W-:-:S04]  /*0a20*/  LOP3.LUT R12, R13, 0x3, RZ, 0xc0, !PT ;  /* 0x000000030d0c7812 */ /* 0x000fc800078ec0ff */
[----:B------:R-:W-:-:S07]  /*0a30*/  ISETP.NE.AND P1, PT, R12, RZ, PT ;  /* 0x000000ff0c00720c */ /* 0x000fce0003f25270 */
[----:B------:R-:W-:Y:S06]  /*0a40*/  @!P0 BRA `(.L_x_11) ;  /* 0x0000000000748947 */ /* 0x000fec0003800000 */
[----:B------:R-:W0:Y:S01]  /*0a50*/  S2R R3, SR_CgaCtaId ;  /* 0x0000000000037919 */ /* 0x000e220000008800 */
[----:B------:R-:W-:Y:S01]  /*0a60*/  MOV R2, 0x400 ;  /* 0x0000040000027802 */ /* 0x000fe20000000f00 */
[----:B------:R-:W1:Y:S01]  /*0a70*/  LDC.64 R14, c[0x0][0x388] ;  /* 0x0000e200ff0e7b82 */ /* 0x000e620000000a00 */
[----:B------:R-:W-:Y:S01]  /*0a80*/  VOTEU.ANY UR4, UPT, PT ;  /* 0x0000000000047886 */ /* 0x000fe200038e0100 */
[----:B------:R-:W2:Y:S01]  /*0a90*/  S2R R6, SR_LANEID ;  /* 0x0000000000067919 */ /* 0x000ea20000000000 */
[----:B------:R-:W-:Y:S01]  /*0aa0*/  UFLO.U32 UR5, UR4 ;  /* 0x00000004000572bd */ /* 0x000fe200080e0000 */
[----:B------:R-:W-:Y:S01]  /*0ab0*/  IMAD R7, R16, R13, R0 ;  /* 0x0000000d10077224 */ /* 0x000fe200078e0200 */
[----:B------:R-:W-:-:S03]  /*0ac0*/  UPOPC UR4, UR4 ;  /* 0x00000004000472bf */ /* 0x000fc60008000000 */
[C---:B------:R-:W-:Y:S01]  /*0ad0*/  VIADD R17, R7.reuse, 0x3 ;  /* 0x0000000307117836 */ /* 0x040fe20000000000 */
[C---:B------:R-:W-:Y:S02]  /*0ae0*/  IADD3 R9, PT, PT, R7.reuse, 0x1, RZ ;  /* 0x0000000107097810 */ /* 0x040fe40007ffe0ff */
[----:B------:R-:W-:-:S05]  /*0af0*/  IADD3 R11, PT, PT, R7, 0x2, RZ ;  /* 0x00000002070b7810 */ /* 0x000fca0007ffe0ff */
[----:B-1----:R-:W-:Y:S01]  /*0b00*/  IMAD.WIDE.U32 R10, R11, 0x4, R14 ;  /* 0x000000040b0a7825 */ /* 0x002fe200078e000e */
[----:B0-----:R-:W-:Y:S02]  /*0b10*/  LEA R3, R3, R2, 0x18 ;  /* 0x0000000203037211 */ /* 0x001fe400078ec0ff */
[----:B--2---:R-:W-:-:S03]  /*0b20*/  ISETP.EQ.U32.AND P0, PT, R6, UR5, PT ;  /* 0x0000000506007c0c */ /* 0x004fc6000bf02070 */
[----:B------:R-:W-:Y:S02]  /*0b30*/  IMAD R8, R0, 0x4, R3 ;  /* 0x0000000400087824 */ /* 0x000fe400078e0203 */
[----:B------:R-:W-:-:S03]  /*0b40*/  IMAD.WIDE.U32 R6, R7, 0x4, R14 ;  /* 0x0000000407067825 */ /* 0x000fc600078e000e */
[----:B------:R-:W0:Y:S04]  /*0b50*/  LDS.64 R2, [R8] ;  /* 0x0000000008027984 */ /* 0x000e280000000a00 */
[----:B------:R1:W2:Y:S02]  /*0b60*/  LDS.64 R4, [R8+0x8] ;  /* 0x0000080008047984 */ /* 0x0002a40000000a00 */
[----:B-1----:R-:W-:-:S04]  /*0b70*/  IMAD.WIDE.U32 R8, R9, 0x4, R14 ;  /* 0x0000000409087825 */ /* 0x002fc800078e000e */
[----:B------:R-:W-:-:S04]  /*0b80*/  IMAD.WIDE.U32 R14, R17, 0x4, R14 ;  /* 0x00000004110e7825 */ /* 0x000fc800078e000e */
[----:B0-----:R-:W-:Y:S02]  /*0b90*/  IMAD R17, R2, UR4, RZ ;  /* 0x0000000402117c24 */ /* 0x001fe4000f8e02ff */
[----:B------:R-:W-:Y:S02]  /*0ba0*/  IMAD R3, R3, UR4, RZ ;  /* 0x0000000403037c24 */ /* 0x000fe4000f8e02ff */
[----:B--2---:R-:W-:Y:S01]  /*0bb0*/  IMAD R19, R4, UR4, RZ ;  /* 0x0000000404137c24 */ /* 0x004fe2000f8e02ff */
[----:B------:R0:W-:Y:S01]  /*0bc0*/  @P0 REDG.E.ADD.STRONG.GPU desc[UR36][R6.64], R17 ;  /* 0x000000110600098e */ /* 0x0001e2000c12e124 */
[----:B------:R-:W-:-:S03]  /*0bd0*/  IMAD R5, R5, UR4, RZ ;  /* 0x0000000405057c24 */ /* 0x000fc6000f8e02ff */
[----:B------:R0:W-:Y:S04]  /*0be0*/  @P0 REDG.E.ADD.STRONG.GPU desc[UR36][R8.64], R3 ;  /* 0x000000030800098e */ /* 0x0001e8000c12e124 */
[----:B------:R0:W-:Y:S04]  /*0bf0*/  @P0 REDG.E.ADD.STRONG.GPU desc[UR36][R10.64], R19 ;  /* 0x000000130a00098e */ /* 0x0001e8000c12e124 */
[----:B------:R0:W-:Y:S01]  /*0c00*/  @P0 REDG.E.ADD.STRONG.GPU desc[UR36][R14.64], R5 ;  /* 0x000000050e00098e */ /* 0x0001e2000c12e124 */
[----:B------:R-:W-:-:S07]  /*0c10*/  IADD3 R0, PT, PT, R0, 0x4, RZ ;  /* 0x0000000400007810 */ /* 0x000fce0007ffe0ff */
.L_x_11:
[----:B------:R-:W-:Y:S05]  /*0c20*/  @!P1 BRA `(.L_x_8) ;  /* 0x0000000000a09947 */ /* 0x000fea0003800000 */
[----:B------:R-:W-:Y:S02]  /*0c30*/  ISETP.NE.AND P0, PT, R12, 0x1, PT ;  /* 0x000000010c00780c */ /* 0x000fe40003f05270 */
[----:B------:R-:W-:-:S04]  /*0c40*/  LOP3.LUT R2, R13, 0x1, RZ, 0xc0, !PT ;  /* 0x000000010d027812 */ /* 0x000fc800078ec0ff */
[----:B------:R-:W-:-:S07]  /*0c50*/  ISETP.NE.U32.AND P1, PT, R2, 0x1, PT ;  /* 0x000000010200780c */ /* 0x000fce0003f25070 */
[----:B------:R-:W-:Y:S06]  /*0c60*/  @!P0 BRA `(.L_x_12) ;  /* 0x0000000000508947 */ /* 0x000fec0003800000 */
[----:B0-----:R-:W0:Y:S01]  /*0c70*/  S2R R3, SR_CgaCtaId ;  /* 0x0000000000037919 */ /* 0x001e220000008800 */
[----:B------:R-:W-:Y:S01]  /*0c80*/  MOV R2, 0x400 ;  /* 0x0000040000027802 */ /* 0x000fe20000000f00 */
[----:B------:R-:W-:Y:S01]  /*0c90*/  VOTEU.ANY UR4, UPT, PT ;  /* 0x0000000000047886 */ /* 0x000fe200038e0100 */
[----:B------:R-:W-:Y:S01]  /*0ca0*/  IMAD R5, R16, R13, R0 ;  /* 0x0000000d10057224 */ /* 0x000fe200078e0200 */
[----:B------:R-:W1:Y:S01]  /*0cb0*/  S2R R4, SR_LANEID ;  /* 0x0000000000047919 */ /* 0x000e620000000000 */
[----:B------:R-:W-:Y:S02]  /*0cc0*/  UFLO.U32 UR5, UR4 ;  /* 0x00000004000572bd */ /* 0x000fe400080e0000 */
[----:B------:R-:W-:Y:S01]  /*0cd0*/  UPOPC UR4, UR4 ;  /* 0x00000004000472bf */ /* 0x000fe20008000000 */
[----:B------:R-:W-:Y:S01]  /*0ce0*/  VIADD R7, R5, 0x1 ;  /* 0x0000000105077836 */ /* 0x000fe20000000000 */
[----:B0-----:R-:W-:-:S04]  /*0cf0*/  LEA R3, R3, R2, 0x18 ;  /* 0x0000000203037211 */ /* 0x001fc800078ec0ff */
[----:B------:R-:W-:Y:S02]  /*0d00*/  LEA R6, R0, R3, 0x2 ;  /* 0x0000000300067211 */ /* 0x000fe400078e10ff */
[----:B------:R-:W0:Y:S01]  /*0d10*/  LDC.64 R2, c[0x0][0x388] ;  /* 0x0000e200ff027b82 */ /* 0x000e220000000a00 */
[----:B-1----:R-:W-:Y:S02]  /*0d20*/  ISETP.EQ.U32.AND P0, PT, R4, UR5, PT ;  /* 0x0000000504007c0c */ /* 0x002fe4000bf02070 */
[----:B------:R-:W1:Y:S01]  /*0d30*/  LDS.64 R8, [R6] ;  /* 0x0000000006087984 */ /* 0x000e620000000a00 */
[----:B0-----:R-:W-:-:S04]  /*0d40*/  IMAD.WIDE.U32 R4, R5, 0x4, R2 ;  /* 0x0000000405047825 */ /* 0x001fc800078e0002 */
[----:B------:R-:W-:-:S04]  /*0d50*/  IMAD.WIDE.U32 R2, R7, 0x4, R2 ;  /* 0x0000000407027825 */ /* 0x000fc800078e0002 */
[----:B-1----:R-:W-:Y:S02]  /*0d60*/  IMAD R7, R8, UR4, RZ ;  /* 0x0000000408077c24 */ /* 0x002fe4000f8e02ff */
[----:B------:R-:W-:-:S03]  /*0d70*/  IMAD R9, R9, UR4, RZ ;  /* 0x0000000409097c24 */ /* 0x000fc6000f8e02ff */
[----:B------:R1:W-:Y:S04]  /*0d80*/  @P0 REDG.E.ADD.STRONG.GPU desc[UR36][R4.64], R7 ;  /* 0x000000070400098e */ /* 0x0003e8000c12e124 */
[----:B------:R1:W-:Y:S01]  /*0d90*/  @P0 REDG.E.ADD.STRONG.GPU desc[UR36][R2.64], R9 ;  /* 0x000000090200098e */ /* 0x0003e2000c12e124 */
[----:B------:R-:W-:-:S07]  /*0da0*/  IADD3 R0, PT, PT, R0, 0x2, RZ ;  /* 0x0000000200007810 */ /* 0x000fce0007ffe0ff */
.L_x_12:
[----:B------:R-:W-:Y:S05]  /*0db0*/  @P1 BRA `(.L_x_8) ;  /* 0x00000000003c1947 */ /* 0x000fea0003800000 */
[----:B01----:R-:W0:Y:S01]  /*0dc0*/  S2R R3, SR_CgaCtaId ;  /* 0x0000000000037919 */ /* 0x003e220000008800 */
[----:B------:R-:W-:Y:S01]  /*0dd0*/  MOV R2, 0x400 ;  /* 0x0000040000027802 */ /* 0x000fe20000000f00 */
[----:B------:R-:W-:Y:S01]  /*0de0*/  VOTEU.ANY UR4, UPT, PT ;  /* 0x0000000000047886 */ /* 0x000fe200038e0100 */
[----:B------:R-:W-:Y:S01]  /*0df0*/  IMAD R13, R16, R13, R0 ;  /* 0x0000000d100d7224 */ /* 0x000fe200078e0200 */
[----:B------:R-:W1:Y:S01]  /*0e00*/  S2R R5, SR_LANEID ;  /* 0x0000000000057919 */ /* 0x000e620000000000 */
[----:B------:R-:W-:Y:S02]  /*0e10*/  UFLO.U32 UR5, UR4 ;  /* 0x00000004000572bd */ /* 0x000fe400080e0000 */
[----:B------:R-:W-:Y:S01]  /*0e20*/  UPOPC UR4, UR4 ;  /* 0x00000004000472bf */ /* 0x000fe20008000000 */
[----:B0-----:R-:W-:-:S04]  /*0e30*/  LEA R3, R3, R2, 0x18 ;  /* 0x0000000203037211 */ /* 0x001fc800078ec0ff */
[----:B------:R-:W-:Y:S02]  /*0e40*/  LEA R4, R0, R3, 0x2 ;  /* 0x0000000300047211 */ /* 0x000fe400078e10ff */
[----:B------:R-:W0:Y:S01]  /*0e50*/  LDC.64 R2, c[0x0][0x388] ;  /* 0x0000e200ff027b82 */ /* 0x000e220000000a00 */
[----:B-1----:R-:W-:-:S03]  /*0e60*/  ISETP.EQ.U32.AND P0, PT, R5, UR5, PT ;  /* 0x0000000505007c0c */ /* 0x002fc6000bf02070 */
[----:B------:R-:W1:Y:S01]  /*0e70*/  LDS R4, [R4] ;  /* 0x0000000004047984 */ /* 0x000e620000000800 */
[----:B0-----:R-:W-:-:S04]  /*0e80*/  IMAD.WIDE.U32 R2, R13, 0x4, R2 ;  /* 0x000000040d027825 */ /* 0x001fc800078e0002 */
[----:B-1----:R-:W-:-:S05]  /*0e90*/  IMAD R5, R4, UR4, RZ ;  /* 0x0000000404057c24 */ /* 0x002fca000f8e02ff */
[----:B------:R2:W-:Y:S02]  /*0ea0*/  @P0 REDG.E.ADD.STRONG.GPU desc[UR36][R2.64], R5 ;  /* 0x000000050200098e */ /* 0x0005e4000c12e124 */
.L_x_8:
[----:B------:R-:W-:Y:S05]  /*0eb0*/  BSYNC.RECONVERGENT B0 ;  /* 0x0000000000007941 */ /* 0x000fea0003800200 */
.L_x_7:
[----:B------:R-:W-:Y:S06]  /*0ec0*/  BAR.SYNC.DEFER_BLOCKING 0x0 ;  /* 0x0000000000007b1d */ /* 0x000fec0000010000 */
[----:B------:R-:W-:Y:S05]  /*0ed0*/  EXIT ;  /* 0x000000000000794d */ /* 0x000fea0003800000 */
.L_x_13:
[----:B------:R-:W-:-:S00]  /*0ee0*/  BRA `(.L_x_13) ;  /* 0xfffffffc00fc7947 */ /* 0x000fc0000383ffff */
[----:B------:R-:W-:-:S00]  /*0ef0*/  NOP ;  /* 0x0000000000007918 */ /* 0x000fc00000000000 */
        /* <DEDUP_REMOVED lines=8> */
.L_x_14:


//--------------------- .nv.global.init           --------------------------
	.section	.nv.global.init,"aw",@progbits
.nv.global.init:
	.type		$str,@object
	.size		$str,(.L_0 - $str)
$str:
        /*0000*/ 	.byte	0x44, 0x45, 0x42, 0x55, 0x47, 0x47, 0x3a, 0x20, 0x42, 0x6c, 0x6b, 0x28, 0x25, 0x64, 0x29, 0x20
        /*0010*/ 	.byte	0x54, 0x68, 0x72, 0x28, 0x25, 0x64, 0x29, 0x3a, 0x20, 0x68, 0x69, 0x73, 0x74, 0x20, 0x25, 0x64
        /*0020*/ 	.byte	0x20, 0x66, 0x6f, 0x72, 0x20, 0x6e, 0x75, 0x6d, 0x62, 0x65, 0x72, 0x20, 0x5b, 0x25, 0x64, 0x5d
        /*0030*/ 	.byte	0x20, 0x3d, 0x20, 0x25, 0x64, 0x0a, 0x00
.L_0:


//--------------------- .nv.shared._Z18calculateHistogramPKjPiiiijjj --------------------------
	.section	.nv.shared._Z18calculateHistogramPKjPiiiijjj,"aw",@nobits
	.sectionflags	@""
	.align	16
	.zero		1024


//--------------------- .nv.shared.reserved.0     --------------------------
	.section	.nv.shared.reserved.0,"aw",@nobits
	.weak		__nv_reservedSMEM_offset_0_alias
	.size		__nv_reservedSMEM_offset_0_alias, 0, 64
	.other		__nv_reservedSMEM_offset_0_alias,@"STO_CUDA_RESERVED_SHARED STV_DEFAULT"
__nv_reservedSMEM_offset_0_alias:
	.zero		0
	.zero		64


//--------------------- .nv.constant0._Z18calculateHistogramPKjPiiiijjj --------------------------
	.section	.nv.constant0._Z18calculateHistogramPKjPiiiijjj,"a",@progbits
	.sectionflags	@""
	.align	4
.nv.constant0._Z18calculateHistogramPKjPiiiijjj:
	.zero		936


//--------------------- SYMBOLS --------------------------

	.type		.nv.reservedSmem.offset0,@object
	.size		.nv.reservedSmem.offset0,0x4
	.type		.nv.reservedSmem.cap,@object
	.size		.nv.reservedSmem.cap,0x4
	.type		vprintf,@function
